//
// Generated by NVIDIA NVVM Compiler
//
// Compiler Build ID: CL-36424714
// Cuda compilation tools, release 13.0, V13.0.88
// Based on NVVM 20.0.0
//

.version 9.0
.target sm_100
.address_size 64

	// .globl	_Z18scalarProductv2GPUPiS_S_i
.extern .shared .align 16 .b8 s[];

.visible .entry _Z18scalarProductv2GPUPiS_S_i(
	.param .u64 .ptr .align 1 _Z18scalarProductv2GPUPiS_S_i_param_0,
	.param .u64 .ptr .align 1 _Z18scalarProductv2GPUPiS_S_i_param_1,
	.param .u64 .ptr .align 1 _Z18scalarProductv2GPUPiS_S_i_param_2,
	.param .u32 _Z18scalarProductv2GPUPiS_S_i_param_3
)
{
	.reg .pred 	%p<6>;
	.reg .b32 	%r<21>;
	.reg .b64 	%rd<12>;

	ld.param.u64 	%rd1, [_Z18scalarProductv2GPUPiS_S_i_param_0];
	ld.param.u64 	%rd2, [_Z18scalarProductv2GPUPiS_S_i_param_1];
	ld.param.u64 	%rd3, [_Z18scalarProductv2GPUPiS_S_i_param_2];
	ld.param.u32 	%r8, [_Z18scalarProductv2GPUPiS_S_i_param_3];
	mov.u32 	%r1, %tid.x;
	mov.u32 	%r2, %ctaid.x;
	mov.u32 	%r20, %ntid.x;
	mad.lo.s32 	%r4, %r2, %r20, %r1;
	setp.ge.s32 	%p1, %r4, %r8;
	shl.b32 	%r9, %r1, 2;
	mov.u32 	%r10, s;
	add.s32 	%r5, %r10, %r9;
	@%p1 bra 	$L__BB0_2;
	cvta.to.global.u64 	%rd4, %rd1;
	cvta.to.global.u64 	%rd5, %rd2;
	mul.wide.s32 	%rd6, %r4, 4;
	add.s64 	%rd7, %rd4, %rd6;
	ld.global.u32 	%r11, [%rd7];
	add.s64 	%rd8, %rd5, %rd6;
	ld.global.u32 	%r12, [%rd8];
	mul.lo.s32 	%r13, %r12, %r11;
	st.shared.u32 	[%r5], %r13;
$L__BB0_2:
	bar.sync 	0;
	setp.lt.u32 	%p2, %r20, 2;
	@%p2 bra 	$L__BB0_6;
$L__BB0_3:
	shr.u32 	%r7, %r20, 1;
	setp.ge.u32 	%p3, %r1, %r7;
	@%p3 bra 	$L__BB0_5;
	shl.b32 	%r14, %r7, 2;
	add.s32 	%r15, %r5, %r14;
	ld.shared.u32 	%r16, [%r15];
	ld.shared.u32 	%r17, [%r5];
	add.s32 	%r18, %r17, %r16;
	st.shared.u32 	[%r5], %r18;
$L__BB0_5:
	bar.sync 	0;
	setp.gt.u32 	%p4, %r20, 3;
	mov.u32 	%r20, %r7;
	@%p4 bra 	$L__BB0_3;
$L__BB0_6:
	setp.ne.s32 	%p5, %r1, 0;
	@%p5 bra 	$L__BB0_8;
	ld.shared.u32 	%r19, [s];
	cvta.to.global.u64 	%rd9, %rd3;
	mul.wide.u32 	%rd10, %r2, 4;
	add.s64 	%rd11, %rd9, %rd10;
	st.global.u32 	[%rd11], %r19;
$L__BB0_8:
	ret;

}


// ===== COMPILED SASS (sm_100) =====

	.target	sm_100

	.elftype	@"ET_EXEC"


//--------------------- .note.nv.tkinfo           --------------------------
	.section	.note.nv.tkinfo,"",@"SHT_NOTE"
	.sectionflags	@"SHF_NOTE_NV_TKINFO"
	.tkinfo
        /*0018*/ 	.word	0x00000002
        /*0030*/ 	.string	""
        /*0030*/ 	.string	"ptxas"
        /*0030*/ 	.string	"Cuda compilation tools, release 13.0, V13.0.88"
        /*0030*/ 	.string	"Build cuda_13.0.r13.0/compiler.36424714_0"
        /*0030*/ 	.string	"-arch sm_100 -m 64 "



//--------------------- .note.nv.cuinfo           --------------------------
	.section	.note.nv.cuinfo,"",@"SHT_NOTE"
	.sectionflags	@"SHF_NOTE_NV_CUINFO"
        /*0018*/ 	.short	0x0002
        /*001a*/ 	.short	0x0064
        /*001c*/ 	.short	0x0082
	.zero		2


//--------------------- .nv.info                  --------------------------
	.section	.nv.info,"",@"SHT_CUDA_INFO"
	.align	4


	//----- nvinfo : EIATTR_REGCOUNT
	.align		4
        /*0000*/ 	.byte	0x04, 0x2f
        /*0002*/ 	.short	(.L_1 - .L_0)
	.align		4
.L_0:
        /*0004*/ 	.word	index@(_Z18scalarProductv2GPUPiS_S_i)
        /*0008*/ 	.word	0x0000000c


	//----- nvinfo : EIATTR_FRAME_SIZE
	.align		4
.L_1:
        /*000c*/ 	.byte	0x04, 0x11
        /*000e*/ 	.short	(.L_3 - .L_2)
	.align		4
.L_2:
        /*0010*/ 	.word	index@(_Z18scalarProductv2GPUPiS_S_i)
        /*0014*/ 	.word	0x00000000


	//----- nvinfo : EIATTR_MIN_STACK_SIZE
	.align		4
.L_3:
        /*0018*/ 	.byte	0x04, 0x12
        /*001a*/ 	.short	(.L_5 - .L_4)
	.align		4
.L_4:
        /*001c*/ 	.word	index@(_Z18scalarProductv2GPUPiS_S_i)
        /*0020*/ 	.word	0x00000000
.L_5:


//--------------------- .nv.compat                --------------------------
	.section	.nv.compat,"",@"SHT_CUDA_COMPAT_INFO"
	.align	4
        /*0000*/ 	.byte	0x02, 0x09, 0x00, 0x00, 0x02, 0x02, 0x01, 0x00, 0x02, 0x05, 0x05, 0x00, 0x03, 0x07, 0x01, 0x01
        /*0010*/ 	.byte	0x02, 0x03, 0x00, 0x00, 0x02, 0x06, 0x01, 0x00, 0x04, 0x0b, 0x08, 0x00, 0x09, 0x00, 0x00, 0x00
        /*0020*/ 	.byte	0x00, 0x00, 0x00, 0x00


//--------------------- .nv.info._Z18scalarProductv2GPUPiS_S_i --------------------------
	.section	.nv.info._Z18scalarProductv2GPUPiS_S_i,"",@"SHT_CUDA_INFO"
	.sectionflags	@""
	.align	4


	//----- nvinfo : EIATTR_CUDA_API_VERSION
	.align		4
        /*0000*/ 	.byte	0x04, 0x37
        /*0002*/ 	.short	(.L_7 - .L_6)
.L_6:
        /*0004*/ 	.word	0x00000082


	//----- nvinfo : EIATTR_KPARAM_INFO
	.align		4
.L_7:
        /*0008*/ 	.byte	0x04, 0x17
        /*000a*/ 	.short	(.L_9 - .L_8)
.L_8:
        /*000c*/ 	.word	0x00000000
        /*0010*/ 	.short	0x0003
        /*0012*/ 	.short	0x0018
        /*0014*/ 	.byte	0x00, 0xf0, 0x11, 0x00


	//----- nvinfo : EIATTR_KPARAM_INFO
	.align		4
.L_9:
        /*0018*/ 	.byte	0x04, 0x17
        /*001a*/ 	.short	(.L_11 - .L_10)
.L_10:
        /*001c*/ 	.word	0x00000000
        /*0020*/ 	.short	0x0002
        /*0022*/ 	.short	0x0010
        /*0024*/ 	.byte	0x00, 0xf5, 0x21, 0x00


	//----- nvinfo : EIATTR_KPARAM_INFO
	.align		4
.L_11:
        /*0028*/ 	.byte	0x04, 0x17
        /*002a*/ 	.short	(.L_13 - .L_12)
.L_12:
        /*002c*/ 	.word	0x00000000
        /*0030*/ 	.short	0x0001
        /*0032*/ 	.short	0x0008
        /*0034*/ 	.byte	0x00, 0xf5, 0x21, 0x00


	//----- nvinfo : EIATTR_KPARAM_INFO
	.align		4
.L_13:
        /*0038*/ 	.byte	0x04, 0x17
        /*003a*/ 	.short	(.L_15 - .L_14)
.L_14:
        /*003c*/ 	.word	0x00000000
        /*0040*/ 	.short	0x0000
        /*0042*/ 	.short	0x0000
        /*0044*/ 	.byte	0x00, 0xf5, 0x21, 0x00


	//----- nvinfo : EIATTR_SPARSE_MMA_MASK
	.align		4
.L_15:
        /*0048*/ 	.byte	0x03, 0x50
        /*004a*/ 	.short	0x0000


	//----- nvinfo : EIATTR_MAXREG_COUNT
	.align		4
        /*004c*/ 	.byte	0x03, 0x1b
        /*004e*/ 	.short	0x00ff


	//----- nvinfo : EIATTR_NUM_BARRIERS
	.align		4
        /*0050*/ 	.byte	0x02, 0x4c
        /*0052*/ 	.byte	0x01
	.zero		1


	//----- nvinfo : EIATTR_MERCURY_ISA_VERSION
	.align		4
        /*0054*/ 	.byte	0x03, 0x5f
        /*0056*/ 	.short	0x0101


	//----- nvinfo : EIATTR_VRC_CTA_INIT_COUNT
	.align		4
        /*0058*/ 	.byte	0x02, 0x4a
	.zero		1
	.zero		1


	//----- nvinfo : EIATTR_EXIT_INSTR_OFFSETS
	.align		4
        /*005c*/ 	.byte	0x04, 0x1c
        /*005e*/ 	.short	(.L_17 - .L_16)


	//   ....[0]....
.L_16:
        /*0060*/ 	.word	0x00000240


	//   ....[1]....
        /*0064*/ 	.word	0x000002c0


	//----- nvinfo : EIATTR_CBANK_PARAM_SIZE
	.align		4
.L_17:
        /*0068*/ 	.byte	0x03, 0x19
        /*006a*/ 	.short	0x001c


	//----- nvinfo : EIATTR_PARAM_CBANK
	.align		4
        /*006c*/ 	.byte	0x04, 0x0a
        /*006e*/ 	.short	(.L_19 - .L_18)
	.align		4
.L_18:
        /*0070*/ 	.word	index@(.nv.constant0._Z18scalarProductv2GPUPiS_S_i)
        /*0074*/ 	.short	0x0380
        /*0076*/ 	.short	0x001c


	//----- nvinfo : EIATTR_SW_WAR
	.align		4
.L_19:
        /*0078*/ 	.byte	0x04, 0x36
        /*007a*/ 	.short	(.L_21 - .L_20)
.L_20:
        /*007c*/ 	.word	0x00000008
.L_21:


//--------------------- .nv.callgraph             --------------------------
	.section	.nv.callgraph,"",@"SHT_CUDA_CALLGRAPH"
	.align	4
	.sectionentsize	8
	.align		4
        /*0000*/ 	.word	0x00000000
	.align		4
        /*0004*/ 	.word	0xffffffff
	.align		4
        /*0008*/ 	.word	0x00000000
	.align		4
        /*000c*/ 	.word	0xfffffffe
	.align		4
        /*0010*/ 	.word	0x00000000
	.align		4
        /*0014*/ 	.word	0xfffffffd
	.align		4
        /*0018*/ 	.word	0x00000000
	.align		4
        /*001c*/ 	.word	0xfffffffc


//--------------------- .text._Z18scalarProductv2GPUPiS_S_i --------------------------
	.section	.text._Z18scalarProductv2GPUPiS_S_i,"ax",@progbits
	.align	128
        .global         _Z18scalarProductv2GPUPiS_S_i
        .type           _Z18scalarProductv2GPUPiS_S_i,@function
        .size           _Z18scalarProductv2GPUPiS_S_i,(.L_x_3 - _Z18scalarProductv2GPUPiS_S_i)
        .other          _Z18scalarProductv2GPUPiS_S_i,@"STO_CUDA_ENTRY STV_DEFAULT"
_Z18scalarProductv2GPUPiS_S_i:
.text._Z18scalarProductv2GPUPiS_S_i:
[----:B------:R-:W-:Y:S01]  /*0000*/  LDC R1, c[0x0][0x37c] ;  /* 0x0000df00ff017b82 */ /* 0x000fe20000000800 */
[----:B------:R-:W0:Y:S01]  /*0010*/  S2R R8, SR_TID.X ;  /* 0x0000000000087919 */ /* 0x000e220000002100 */
[----:B------:R-:W0:Y:S06]  /*0020*/  LDCU UR8, c[0x0][0x360] ;  /* 0x00006c00ff0877ac */ /* 0x000e2c0008000800 */
[----:B------:R-:W1:Y:S01]  /*0030*/  LDC.64 R2, c[0x0][0x380] ;  /* 0x0000e000ff027b82 */ /* 0x000e620000000a00 */
[----:B------:R-:W0:Y:S01]  /*0040*/  S2R R9, SR_CTAID.X ;  /* 0x0000000000097919 */ /* 0x000e220000002500 */
[----:B------:R-:W2:Y:S01]  /*0050*/  LDCU UR4, c[0x0][0x398] ;  /* 0x00007300ff0477ac */ /* 0x000ea20008000800 */
[----:B------:R-:W3:Y:S05]  /*0060*/  LDCU.64 UR6, c[0x0][0x358] ;  /* 0x00006b00ff0677ac */ /* 0x000eea0008000a00 */
[----:B------:R-:W4:Y:S01]  /*0070*/  LDC.64 R4, c[0x0][0x388] ;  /* 0x0000e200ff047b82 */ /* 0x000f220000000a00 */
[----:B0-----:R-:W-:-:S05]  /*0080*/  IMAD R7, R9, UR8, R8 ;  /* 0x0000000809077c24 */ /* 0x001fca000f8e0208 */
[----:B--2---:R-:W-:-:S13]  /*0090*/  ISETP.GE.AND P1, PT, R7, UR4, PT ;  /* 0x0000000407007c0c */ /* 0x004fda000bf26270 */
[----:B-1----:R-:W-:-:S04]  /*00a0*/  @!P1 IMAD.WIDE R2, R7, 0x4, R2 ;  /* 0x0000000407029825 */ /* 0x002fc800078e0202 */
[----:B----4-:R-:W-:Y:S02]  /*00b0*/  @!P1 IMAD.WIDE R4, R7, 0x4, R4 ;  /* 0x0000000407049825 */ /* 0x010fe400078e0204 */
[----:B---3--:R-:W2:Y:S04]  /*00c0*/  @!P1 LDG.E R2, desc[UR6][R2.64] ;  /* 0x0000000602029981 */ /* 0x008ea8000c1e1900 */
[----:B------:R-:W2:Y:S01]  /*00d0*/  @!P1 LDG.E R5, desc[UR6][R4.64] ;  /* 0x0000000604059981 */ /* 0x000ea2000c1e1900 */
[----:B------:R-:W0:Y:S01]  /*00e0*/  S2UR UR5, SR_CgaCtaId ;  /* 0x00000000000579c3 */ /* 0x000e220000008800 */
[----:B------:R-:W-:Y:S01]  /*00f0*/  IMAD.U32 R6, RZ, RZ, UR8 ;  /* 0x00000008ff067e24 */ /* 0x000fe2000f8e00ff */
[----:B------:R-:W-:Y:S01]  /*0100*/  UMOV UR4, 0x400 ;  /* 0x0000040000047882 */ /* 0x000fe20000000000 */
[----:B------:R-:W-:-:S03]  /*0110*/  ISETP.NE.AND P0, PT, R8, RZ, PT ;  /* 0x000000ff0800720c */ /* 0x000fc60003f05270 */
[----:B------:R-:W-:Y:S01]  /*0120*/  ISETP.GE.U32.AND P2, PT, R6, 0x2, PT ;  /* 0x000000020600780c */ /* 0x000fe20003f46070 */
[----:B0-----:R-:W-:-:S06]  /*0130*/  ULEA UR4, UR5, UR4, 0x18 ;  /* 0x0000000405047291 */ /* 0x001fcc000f8ec0ff */
[----:B------:R-:W-:Y:S01]  /*0140*/  LEA R0, R8, UR4, 0x2 ;  /* 0x0000000408007c11 */ /* 0x000fe2000f8e10ff */
[----:B--2---:R-:W-:-:S05]  /*0150*/  @!P1 IMAD R7, R2, R5, RZ ;  /* 0x0000000502079224 */ /* 0x004fca00078e02ff */
[----:B------:R0:W-:Y:S01]  /*0160*/  @!P1 STS [R0], R7 ;  /* 0x0000000700009388 */ /* 0x0001e20000000800 */
[----:B------:R-:W-:Y:S06]  /*0170*/  BAR.SYNC.DEFER_BLOCKING 0x0 ;  /* 0x0000000000007b1d */ /* 0x000fec0000010000 */
[----:B------:R-:W-:Y:S05]  /*0180*/  @!P2 BRA `(.L_x_0) ;  /* 0x00000000002ca947 */ /* 0x000fea0003800000 */
.L_x_1:
[----:B------:R-:W-:-:S04]  /*0190*/  SHF.R.U32.HI R5, RZ, 0x1, R6 ;  /* 0x00000001ff057819 */ /* 0x000fc80000011606 */
[----:B------:R-:W-:-:S13]  /*01a0*/  ISETP.GE.U32.AND P1, PT, R8, R5, PT ;  /* 0x000000050800720c */ /* 0x000fda0003f26070 */
[----:B------:R-:W-:Y:S01]  /*01b0*/  @!P1 IMAD R2, R5, 0x4, R0 ;  /* 0x0000000405029824 */ /* 0x000fe200078e0200 */
[----:B------:R-:W-:Y:S05]  /*01c0*/  @!P1 LDS R3, [R0] ;  /* 0x0000000000039984 */ /* 0x000fea0000000800 */
[----:B------:R-:W1:Y:S02]  /*01d0*/  @!P1 LDS R2, [R2] ;  /* 0x0000000002029984 */ /* 0x000e640000000800 */
[----:B-1----:R-:W-:-:S05]  /*01e0*/  @!P1 IADD3 R3, PT, PT, R2, R3, RZ ;  /* 0x0000000302039210 */ /* 0x002fca0007ffe0ff */
[----:B------:R1:W-:Y:S01]  /*01f0*/  @!P1 STS [R0], R3 ;  /* 0x0000000300009388 */ /* 0x0003e20000000800 */
[----:B------:R-:W-:Y:S01]  /*0200*/  BAR.SYNC.DEFER_BLOCKING 0x0 ;  /* 0x0000000000007b1d */ /* 0x000fe20000010000 */
[----:B------:R-:W-:Y:S01]  /*0210*/  ISETP.GT.U32.AND P1, PT, R6, 0x3, PT ;  /* 0x000000030600780c */ /* 0x000fe20003f24070 */
[----:B------:R-:W-:-:S12]  /*0220*/  IMAD.MOV.U32 R6, RZ, RZ, R5 ;  /* 0x000000ffff067224 */ /* 0x000fd800078e0005 */
[----:B-1----:R-:W-:Y:S05]  /*0230*/  @P1 BRA `(.L_x_1) ;  /* 0xfffffffc00d41947 */ /* 0x002fea000383ffff */
.L_x_0:
[----:B------:R-:W-:Y:S05]  /*0240*/  @P0 EXIT ;  /* 0x000000000000094d */ /* 0x000fea0003800000 */
[----:B------:R-:W1:Y:S01]  /*0250*/  S2UR UR5, SR_CgaCtaId ;  /* 0x00000000000579c3 */ /* 0x000e620000008800 */
[----:B------:R-:W-:-:S07]  /*0260*/  UMOV UR4, 0x400 ;  /* 0x0000040000047882 */ /* 0x000fce0000000000 */
[----:B------:R-:W2:Y:S01]  /*0270*/  LDC.64 R2, c[0x0][0x390] ;  /* 0x0000e400ff027b82 */ /* 0x000ea20000000a00 */
[----:B-1----:R-:W-:Y:S01]  /*0280*/  ULEA UR4, UR5, UR4, 0x18 ;  /* 0x0000000405047291 */ /* 0x002fe2000f8ec0ff */
[----:B--2---:R-:W-:-:S08]  /*0290*/  IMAD.WIDE.U32 R2, R9, 0x4, R2 ;  /* 0x0000000409027825 */ /* 0x004fd000078e0002 */
[----:B------:R-:W1:Y:S04]  /*02a0*/  LDS R5, [UR4] ;  /* 0x00000004ff057984 */ /* 0x000e680008000800 */
[----:B-1----:R-:W-:Y:S01]  /*02b0*/  STG.E desc[UR6][R2.64], R5 ;  /* 0x0000000502007986 */ /* 0x002fe2000c101906 */
[----:B------:R-:W-:Y:S05]  /*02c0*/  EXIT ;  /* 0x000000000000794d */ /* 0x000fea0003800000 */
.L_x_2:
[----:B------:R-:W-:-:S00]  /*02d0*/  BRA `(.L_x_2) ;  /* 0xfffffffc00fc7947 */ /* 0x000fc0000383ffff */
[----:B------:R-:W-:-:S00]  /*02e0*/  NOP ;  /* 0x0000000000007918 */ /* 0x000fc00000000000 */
        /* <DEDUP_REMOVED lines=9> */
.L_x_3:


//--------------------- .nv.shared._Z18scalarProductv2GPUPiS_S_i --------------------------
	.section	.nv.shared._Z18scalarProductv2GPUPiS_S_i,"aw",@nobits
	.sectionflags	@""
	.align	16
	.zero		1024


//--------------------- .nv.shared.reserved.0     --------------------------
	.section	.nv.shared.reserved.0,"aw",@nobits
	.weak		__nv_reservedSMEM_offset_0_alias
	.size		__nv_reservedSMEM_offset_0_alias, 0, 64
	.other		__nv_reservedSMEM_offset_0_alias,@"STO_CUDA_RESERVED_SHARED STV_DEFAULT"
__nv_reservedSMEM_offset_0_alias:
	.zero		0
	.zero		64


//--------------------- .nv.constant0._Z18scalarProductv2GPUPiS_S_i --------------------------
	.section	.nv.constant0._Z18scalarProductv2GPUPiS_S_i,"a",@progbits
	.sectionflags	@""
	.align	4
.nv.constant0._Z18scalarProductv2GPUPiS_S_i:
	.zero		924


//--------------------- SYMBOLS --------------------------

	.type		.nv.reservedSmem.offset0,@object
	.size		.nv.reservedSmem.offset0,0x4
	.type		.nv.reservedSmem.cap,@object
	.size		.nv.reservedSmem.cap,0x4
